//
// Generated by NVIDIA NVVM Compiler
//
// Compiler Build ID: CL-36424714
// Cuda compilation tools, release 13.0, V13.0.88
// Based on NVVM 20.0.0
//

.version 9.0
.target sm_100
.address_size 64

	// .globl	_Z28matrix_multiply_kernel_naivePfS_S_i
// _ZZ29matrix_multiply_kernel_sharedPfS_S_iE7sharedA has been demoted
// _ZZ29matrix_multiply_kernel_sharedPfS_S_iE7sharedB has been demoted

.visible .entry _Z28matrix_multiply_kernel_naivePfS_S_i(
	.param .u64 .ptr .align 1 _Z28matrix_multiply_kernel_naivePfS_S_i_param_0,
	.param .u64 .ptr .align 1 _Z28matrix_multiply_kernel_naivePfS_S_i_param_1,
	.param .u64 .ptr .align 1 _Z28matrix_multiply_kernel_naivePfS_S_i_param_2,
	.param .u32 _Z28matrix_multiply_kernel_naivePfS_S_i_param_3
)
{
	.reg .pred 	%p<10>;
	.reg .b32 	%r<40>;
	.reg .b32 	%f<67>;
	.reg .b64 	%rd<67>;

	ld.param.u64 	%rd14, [_Z28matrix_multiply_kernel_naivePfS_S_i_param_0];
	ld.param.u64 	%rd15, [_Z28matrix_multiply_kernel_naivePfS_S_i_param_1];
	ld.param.u32 	%r18, [_Z28matrix_multiply_kernel_naivePfS_S_i_param_3];
	cvta.to.global.u64 	%rd1, %rd15;
	cvta.to.global.u64 	%rd2, %rd14;
	mov.u32 	%r19, %ctaid.y;
	mov.u32 	%r20, %ntid.y;
	mov.u32 	%r21, %tid.y;
	mad.lo.s32 	%r1, %r19, %r20, %r21;
	mov.u32 	%r22, %ctaid.x;
	mov.u32 	%r23, %ntid.x;
	mov.u32 	%r24, %tid.x;
	mad.lo.s32 	%r2, %r22, %r23, %r24;
	max.s32 	%r25, %r1, %r2;
	setp.ge.s32 	%p1, %r25, %r18;
	@%p1 bra 	$L__BB0_13;
	mul.lo.s32 	%r3, %r18, %r1;
	and.b32  	%r4, %r18, 7;
	setp.lt.u32 	%p2, %r18, 8;
	mov.f32 	%f66, 0f00000000;
	mov.b32 	%r38, 0;
	@%p2 bra 	$L__BB0_4;
	and.b32  	%r38, %r18, 2147483640;
	neg.s32 	%r36, %r38;
	mul.wide.s32 	%rd16, %r18, 4;
	add.s64 	%rd3, %rd1, %rd16;
	shl.b32 	%r7, %r18, 3;
	mul.wide.s32 	%rd17, %r18, 8;
	add.s64 	%rd4, %rd1, %rd17;
	mul.wide.s32 	%rd18, %r18, 12;
	add.s64 	%rd5, %rd1, %rd18;
	mul.wide.s32 	%rd19, %r18, 16;
	add.s64 	%rd6, %rd1, %rd19;
	mul.wide.s32 	%rd20, %r18, 20;
	add.s64 	%rd7, %rd1, %rd20;
	mul.wide.s32 	%rd21, %r18, 24;
	add.s64 	%rd8, %rd1, %rd21;
	mul.wide.s32 	%rd22, %r18, 28;
	add.s64 	%rd9, %rd1, %rd22;
	mul.wide.u32 	%rd23, %r3, 4;
	add.s64 	%rd24, %rd23, %rd2;
	add.s64 	%rd66, %rd24, 16;
	mov.f32 	%f66, 0f00000000;
	mov.u32 	%r35, %r2;
$L__BB0_3:
	.pragma "nounroll";
	mul.wide.s32 	%rd25, %r35, 4;
	add.s64 	%rd26, %rd3, %rd25;
	add.s64 	%rd27, %rd4, %rd25;
	add.s64 	%rd28, %rd5, %rd25;
	add.s64 	%rd29, %rd6, %rd25;
	add.s64 	%rd30, %rd7, %rd25;
	add.s64 	%rd31, %rd8, %rd25;
	add.s64 	%rd32, %rd9, %rd25;
	add.s64 	%rd33, %rd1, %rd25;
	ld.global.f32 	%f16, [%rd66+-16];
	ld.global.f32 	%f17, [%rd33];
	fma.rn.f32 	%f18, %f16, %f17, %f66;
	ld.global.f32 	%f19, [%rd66+-12];
	ld.global.f32 	%f20, [%rd26];
	fma.rn.f32 	%f21, %f19, %f20, %f18;
	ld.global.f32 	%f22, [%rd66+-8];
	ld.global.f32 	%f23, [%rd27];
	fma.rn.f32 	%f24, %f22, %f23, %f21;
	ld.global.f32 	%f25, [%rd66+-4];
	ld.global.f32 	%f26, [%rd28];
	fma.rn.f32 	%f27, %f25, %f26, %f24;
	ld.global.f32 	%f28, [%rd66];
	ld.global.f32 	%f29, [%rd29];
	fma.rn.f32 	%f30, %f28, %f29, %f27;
	ld.global.f32 	%f31, [%rd66+4];
	ld.global.f32 	%f32, [%rd30];
	fma.rn.f32 	%f33, %f31, %f32, %f30;
	ld.global.f32 	%f34, [%rd66+8];
	ld.global.f32 	%f35, [%rd31];
	fma.rn.f32 	%f36, %f34, %f35, %f33;
	ld.global.f32 	%f37, [%rd66+12];
	ld.global.f32 	%f38, [%rd32];
	fma.rn.f32 	%f66, %f37, %f38, %f36;
	add.s32 	%r36, %r36, 8;
	add.s32 	%r35, %r35, %r7;
	add.s64 	%rd66, %rd66, 32;
	setp.ne.s32 	%p3, %r36, 0;
	@%p3 bra 	$L__BB0_3;
$L__BB0_4:
	setp.eq.s32 	%p4, %r4, 0;
	@%p4 bra 	$L__BB0_12;
	and.b32  	%r13, %r18, 3;
	setp.lt.u32 	%p5, %r4, 4;
	@%p5 bra 	$L__BB0_7;
	add.s32 	%r27, %r38, %r3;
	mul.wide.u32 	%rd34, %r27, 4;
	add.s64 	%rd35, %rd2, %rd34;
	ld.global.f32 	%f40, [%rd35];
	mad.lo.s32 	%r28, %r38, %r18, %r2;
	mul.wide.s32 	%rd36, %r28, 4;
	add.s64 	%rd37, %rd1, %rd36;
	ld.global.f32 	%f41, [%rd37];
	fma.rn.f32 	%f42, %f40, %f41, %f66;
	cvt.u64.u32 	%rd38, %r3;
	cvt.u64.u32 	%rd39, %r38;
	add.s64 	%rd40, %rd39, %rd38;
	shl.b64 	%rd41, %rd40, 2;
	add.s64 	%rd42, %rd2, %rd41;
	ld.global.f32 	%f43, [%rd42+4];
	mul.wide.s32 	%rd43, %r18, 4;
	add.s64 	%rd44, %rd37, %rd43;
	ld.global.f32 	%f44, [%rd44];
	fma.rn.f32 	%f45, %f43, %f44, %f42;
	ld.global.f32 	%f46, [%rd42+8];
	add.s64 	%rd45, %rd44, %rd43;
	ld.global.f32 	%f47, [%rd45];
	fma.rn.f32 	%f48, %f46, %f47, %f45;
	ld.global.f32 	%f49, [%rd42+12];
	add.s64 	%rd46, %rd45, %rd43;
	ld.global.f32 	%f50, [%rd46];
	fma.rn.f32 	%f66, %f49, %f50, %f48;
	add.s32 	%r38, %r38, 4;
$L__BB0_7:
	setp.eq.s32 	%p6, %r13, 0;
	@%p6 bra 	$L__BB0_12;
	setp.eq.s32 	%p7, %r13, 1;
	@%p7 bra 	$L__BB0_10;
	add.s32 	%r29, %r38, %r3;
	mul.wide.u32 	%rd47, %r29, 4;
	add.s64 	%rd48, %rd2, %rd47;
	ld.global.f32 	%f52, [%rd48];
	mad.lo.s32 	%r30, %r38, %r18, %r2;
	mul.wide.s32 	%rd49, %r30, 4;
	add.s64 	%rd50, %rd1, %rd49;
	ld.global.f32 	%f53, [%rd50];
	fma.rn.f32 	%f54, %f52, %f53, %f66;
	cvt.u64.u32 	%rd51, %r3;
	cvt.u64.u32 	%rd52, %r38;
	add.s64 	%rd53, %rd52, %rd51;
	shl.b64 	%rd54, %rd53, 2;
	add.s64 	%rd55, %rd2, %rd54;
	ld.global.f32 	%f55, [%rd55+4];
	mul.wide.s32 	%rd56, %r18, 4;
	add.s64 	%rd57, %rd50, %rd56;
	ld.global.f32 	%f56, [%rd57];
	fma.rn.f32 	%f66, %f55, %f56, %f54;
	add.s32 	%r38, %r38, 2;
$L__BB0_10:
	and.b32  	%r31, %r18, 1;
	setp.eq.b32 	%p8, %r31, 1;
	not.pred 	%p9, %p8;
	@%p9 bra 	$L__BB0_12;
	add.s32 	%r32, %r38, %r3;
	mul.wide.u32 	%rd58, %r32, 4;
	add.s64 	%rd59, %rd2, %rd58;
	ld.global.f32 	%f57, [%rd59];
	mad.lo.s32 	%r33, %r38, %r18, %r2;
	mul.wide.s32 	%rd60, %r33, 4;
	add.s64 	%rd61, %rd1, %rd60;
	ld.global.f32 	%f58, [%rd61];
	fma.rn.f32 	%f66, %f57, %f58, %f66;
$L__BB0_12:
	ld.param.u64 	%rd65, [_Z28matrix_multiply_kernel_naivePfS_S_i_param_2];
	add.s32 	%r34, %r3, %r2;
	cvta.to.global.u64 	%rd62, %rd65;
	mul.wide.s32 	%rd63, %r34, 4;
	add.s64 	%rd64, %rd62, %rd63;
	st.global.f32 	[%rd64], %f66;
$L__BB0_13:
	ret;

}
	// .globl	_Z29matrix_multiply_kernel_sharedPfS_S_i
.visible .entry _Z29matrix_multiply_kernel_sharedPfS_S_i(
	.param .u64 .ptr .align 1 _Z29matrix_multiply_kernel_sharedPfS_S_i_param_0,
	.param .u64 .ptr .align 1 _Z29matrix_multiply_kernel_sharedPfS_S_i_param_1,
	.param .u64 .ptr .align 1 _Z29matrix_multiply_kernel_sharedPfS_S_i_param_2,
	.param .u32 _Z29matrix_multiply_kernel_sharedPfS_S_i_param_3
)
{
	.reg .pred 	%p<10>;
	.reg .b32 	%r<42>;
	.reg .b32 	%f<111>;
	.reg .b64 	%rd<13>;
	// demoted variable
	.shared .align 4 .b8 _ZZ29matrix_multiply_kernel_sharedPfS_S_iE7sharedA[4096];
	// demoted variable
	.shared .align 4 .b8 _ZZ29matrix_multiply_kernel_sharedPfS_S_iE7sharedB[4096];
	ld.param.u64 	%rd4, [_Z29matrix_multiply_kernel_sharedPfS_S_i_param_0];
	ld.param.u64 	%rd5, [_Z29matrix_multiply_kernel_sharedPfS_S_i_param_1];
	ld.param.u64 	%rd6, [_Z29matrix_multiply_kernel_sharedPfS_S_i_param_2];
	ld.param.u32 	%r24, [_Z29matrix_multiply_kernel_sharedPfS_S_i_param_3];
	mov.u32 	%r25, %ctaid.x;
	mov.u32 	%r26, %ctaid.y;
	mov.u32 	%r37, %tid.x;
	mov.u32 	%r39, %tid.y;
	shl.b32 	%r27, %r26, 5;
	add.s32 	%r3, %r27, %r39;
	shl.b32 	%r4, %r25, 5;
	add.s32 	%r5, %r4, %r37;
	setp.lt.s32 	%p1, %r24, 1;
	mov.f32 	%f110, 0f00000000;
	@%p1 bra 	$L__BB1_7;
	add.s32 	%r28, %r24, 31;
	shr.u32 	%r29, %r28, 5;
	shl.b32 	%r30, %r39, 7;
	mov.u32 	%r31, _ZZ29matrix_multiply_kernel_sharedPfS_S_iE7sharedA;
	add.s32 	%r6, %r31, %r30;
	shl.b32 	%r32, %r37, 2;
	add.s32 	%r7, %r6, %r32;
	mov.u32 	%r33, _ZZ29matrix_multiply_kernel_sharedPfS_S_iE7sharedB;
	add.s32 	%r9, %r33, %r32;
	add.s32 	%r8, %r9, %r30;
	neg.s32 	%r41, %r29;
	mad.lo.s32 	%r34, %r39, %r24, %r37;
	add.s32 	%r40, %r34, %r4;
	shl.b32 	%r12, %r24, 5;
	mad.lo.s32 	%r38, %r24, %r3, %r37;
	cvta.to.global.u64 	%rd1, %rd4;
	cvta.to.global.u64 	%rd2, %rd5;
	mov.f32 	%f110, 0f00000000;
$L__BB1_2:
	setp.ge.u32 	%p2, %r3, %r24;
	mul.wide.s32 	%rd7, %r38, 4;
	add.s64 	%rd3, %rd1, %rd7;
	setp.ge.s32 	%p3, %r37, %r24;
	mov.f32 	%f108, 0f00000000;
	or.pred  	%p4, %p2, %p3;
	@%p4 bra 	$L__BB1_4;
	ld.global.f32 	%f108, [%rd3];
$L__BB1_4:
	setp.ge.u32 	%p5, %r5, %r24;
	st.shared.f32 	[%r7], %f108;
	setp.ge.s32 	%p6, %r39, %r24;
	mov.f32 	%f109, 0f00000000;
	or.pred  	%p7, %p6, %p5;
	@%p7 bra 	$L__BB1_6;
	mul.wide.u32 	%rd8, %r40, 4;
	add.s64 	%rd9, %rd2, %rd8;
	ld.global.f32 	%f109, [%rd9];
$L__BB1_6:
	st.shared.f32 	[%r8], %f109;
	bar.sync 	0;
	ld.shared.f32 	%f12, [%r6];
	ld.shared.f32 	%f13, [%r9];
	fma.rn.f32 	%f14, %f12, %f13, %f110;
	ld.shared.f32 	%f15, [%r6+4];
	ld.shared.f32 	%f16, [%r9+128];
	fma.rn.f32 	%f17, %f15, %f16, %f14;
	ld.shared.f32 	%f18, [%r6+8];
	ld.shared.f32 	%f19, [%r9+256];
	fma.rn.f32 	%f20, %f18, %f19, %f17;
	ld.shared.f32 	%f21, [%r6+12];
	ld.shared.f32 	%f22, [%r9+384];
	fma.rn.f32 	%f23, %f21, %f22, %f20;
	ld.shared.f32 	%f24, [%r6+16];
	ld.shared.f32 	%f25, [%r9+512];
	fma.rn.f32 	%f26, %f24, %f25, %f23;
	ld.shared.f32 	%f27, [%r6+20];
	ld.shared.f32 	%f28, [%r9+640];
	fma.rn.f32 	%f29, %f27, %f28, %f26;
	ld.shared.f32 	%f30, [%r6+24];
	ld.shared.f32 	%f31, [%r9+768];
	fma.rn.f32 	%f32, %f30, %f31, %f29;
	ld.shared.f32 	%f33, [%r6+28];
	ld.shared.f32 	%f34, [%r9+896];
	fma.rn.f32 	%f35, %f33, %f34, %f32;
	ld.shared.f32 	%f36, [%r6+32];
	ld.shared.f32 	%f37, [%r9+1024];
	fma.rn.f32 	%f38, %f36, %f37, %f35;
	ld.shared.f32 	%f39, [%r6+36];
	ld.shared.f32 	%f40, [%r9+1152];
	fma.rn.f32 	%f41, %f39, %f40, %f38;
	ld.shared.f32 	%f42, [%r6+40];
	ld.shared.f32 	%f43, [%r9+1280];
	fma.rn.f32 	%f44, %f42, %f43, %f41;
	ld.shared.f32 	%f45, [%r6+44];
	ld.shared.f32 	%f46, [%r9+1408];
	fma.rn.f32 	%f47, %f45, %f46, %f44;
	ld.shared.f32 	%f48, [%r6+48];
	ld.shared.f32 	%f49, [%r9+1536];
	fma.rn.f32 	%f50, %f48, %f49, %f47;
	ld.shared.f32 	%f51, [%r6+52];
	ld.shared.f32 	%f52, [%r9+1664];
	fma.rn.f32 	%f53, %f51, %f52, %f50;
	ld.shared.f32 	%f54, [%r6+56];
	ld.shared.f32 	%f55, [%r9+1792];
	fma.rn.f32 	%f56, %f54, %f55, %f53;
	ld.shared.f32 	%f57, [%r6+60];
	ld.shared.f32 	%f58, [%r9+1920];
	fma.rn.f32 	%f59, %f57, %f58, %f56;
	ld.shared.f32 	%f60, [%r6+64];
	ld.shared.f32 	%f61, [%r9+2048];
	fma.rn.f32 	%f62, %f60, %f61, %f59;
	ld.shared.f32 	%f63, [%r6+68];
	ld.shared.f32 	%f64, [%r9+2176];
	fma.rn.f32 	%f65, %f63, %f64, %f62;
	ld.shared.f32 	%f66, [%r6+72];
	ld.shared.f32 	%f67, [%r9+2304];
	fma.rn.f32 	%f68, %f66, %f67, %f65;
	ld.shared.f32 	%f69, [%r6+76];
	ld.shared.f32 	%f70, [%r9+2432];
	fma.rn.f32 	%f71, %f69, %f70, %f68;
	ld.shared.f32 	%f72, [%r6+80];
	ld.shared.f32 	%f73, [%r9+2560];
	fma.rn.f32 	%f74, %f72, %f73, %f71;
	ld.shared.f32 	%f75, [%r6+84];
	ld.shared.f32 	%f76, [%r9+2688];
	fma.rn.f32 	%f77, %f75, %f76, %f74;
	ld.shared.f32 	%f78, [%r6+88];
	ld.shared.f32 	%f79, [%r9+2816];
	fma.rn.f32 	%f80, %f78, %f79, %f77;
	ld.shared.f32 	%f81, [%r6+92];
	ld.shared.f32 	%f82, [%r9+2944];
	fma.rn.f32 	%f83, %f81, %f82, %f80;
	ld.shared.f32 	%f84, [%r6+96];
	ld.shared.f32 	%f85, [%r9+3072];
	fma.rn.f32 	%f86, %f84, %f85, %f83;
	ld.shared.f32 	%f87, [%r6+100];
	ld.shared.f32 	%f88, [%r9+3200];
	fma.rn.f32 	%f89, %f87, %f88, %f86;
	ld.shared.f32 	%f90, [%r6+104];
	ld.shared.f32 	%f91, [%r9+3328];
	fma.rn.f32 	%f92, %f90, %f91, %f89;
	ld.shared.f32 	%f93, [%r6+108];
	ld.shared.f32 	%f94, [%r9+3456];
	fma.rn.f32 	%f95, %f93, %f94, %f92;
	ld.shared.f32 	%f96, [%r6+112];
	ld.shared.f32 	%f97, [%r9+3584];
	fma.rn.f32 	%f98, %f96, %f97, %f95;
	ld.shared.f32 	%f99, [%r6+116];
	ld.shared.f32 	%f100, [%r9+3712];
	fma.rn.f32 	%f101, %f99, %f100, %f98;
	ld.shared.f32 	%f102, [%r6+120];
	ld.shared.f32 	%f103, [%r9+3840];
	fma.rn.f32 	%f104, %f102, %f103, %f101;
	ld.shared.f32 	%f105, [%r6+124];
	ld.shared.f32 	%f106, [%r9+3968];
	fma.rn.f32 	%f110, %f105, %f106, %f104;
	bar.sync 	0;
	add.s32 	%r41, %r41, 1;
	setp.ne.s32 	%p8, %r41, 0;
	add.s32 	%r40, %r40, %r12;
	add.s32 	%r39, %r39, 32;
	add.s32 	%r38, %r38, 32;
	add.s32 	%r37, %r37, 32;
	@%p8 bra 	$L__BB1_2;
$L__BB1_7:
	max.s32 	%r35, %r3, %r5;
	setp.ge.s32 	%p9, %r35, %r24;
	@%p9 bra 	$L__BB1_9;
	mad.lo.s32 	%r36, %r24, %r3, %r5;
	cvta.to.global.u64 	%rd10, %rd6;
	mul.wide.u32 	%rd11, %r36, 4;
	add.s64 	%rd12, %rd10, %rd11;
	st.global.f32 	[%rd12], %f110;
$L__BB1_9:
	ret;

}


// ===== COMPILED SASS (sm_100) =====

	.target	sm_100

	.elftype	@"ET_EXEC"


//--------------------- .note.nv.tkinfo           --------------------------
	.section	.note.nv.tkinfo,"",@"SHT_NOTE"
	.sectionflags	@"SHF_NOTE_NV_TKINFO"
	.tkinfo
        /*0018*/ 	.word	0x00000002
        /*0030*/ 	.string	""
        /*0030*/ 	.string	"ptxas"
        /*0030*/ 	.string	"Cuda compilation tools, release 13.0, V13.0.88"
        /*0030*/ 	.string	"Build cuda_13.0.r13.0/compiler.36424714_0"
        /*0030*/ 	.string	"-arch sm_100 -m 64 "



//--------------------- .note.nv.cuinfo           --------------------------
	.section	.note.nv.cuinfo,"",@"SHT_NOTE"
	.sectionflags	@"SHF_NOTE_NV_CUINFO"
        /*0018*/ 	.short	0x0002
        /*001a*/ 	.short	0x0064
        /*001c*/ 	.short	0x0082
	.zero		2


//--------------------- .nv.info                  --------------------------
	.section	.nv.info,"",@"SHT_CUDA_INFO"
	.align	4


	//----- nvinfo : EIATTR_REGCOUNT
	.align		4
        /*0000*/ 	.byte	0x04, 0x2f
        /*0002*/ 	.short	(.L_1 - .L_0)
	.align		4
.L_0:
        /*0004*/ 	.word	index@(_Z28matrix_multiply_kernel_naivePfS_S_i)
        /*0008*/ 	.word	0x0000001e


	//----- nvinfo : EIATTR_FRAME_SIZE
	.align		4
.L_1:
        /*000c*/ 	.byte	0x04, 0x11
        /*000e*/ 	.short	(.L_3 - .L_2)
	.align		4
.L_2:
        /*0010*/ 	.word	index@(_Z28matrix_multiply_kernel_naivePfS_S_i)
        /*0014*/ 	.word	0x00000000


	//----- nvinfo : EIATTR_REGCOUNT
	.align		4
.L_3:
        /*0018*/ 	.byte	0x04, 0x2f
        /*001a*/ 	.short	(.L_5 - .L_4)
	.align		4
.L_4:
        /*001c*/ 	.word	index@(_Z29matrix_multiply_kernel_sharedPfS_S_i)
        /*0020*/ 	.word	0x00000020


	//----- nvinfo : EIATTR_FRAME_SIZE
	.align		4
.L_5:
        /*0024*/ 	.byte	0x04, 0x11
        /*0026*/ 	.short	(.L_7 - .L_6)
	.align		4
.L_6:
        /*0028*/ 	.word	index@(_Z29matrix_multiply_kernel_sharedPfS_S_i)
        /*002c*/ 	.word	0x00000000


	//----- nvinfo : EIATTR_MIN_STACK_SIZE
	.align		4
.L_7:
        /*0030*/ 	.byte	0x04, 0x12
        /*0032*/ 	.short	(.L_9 - .L_8)
	.align		4
.L_8:
        /*0034*/ 	.word	index@(_Z29matrix_multiply_kernel_sharedPfS_S_i)
        /*0038*/ 	.word	0x00000000


	//----- nvinfo : EIATTR_MIN_STACK_SIZE
	.align		4
.L_9:
        /*003c*/ 	.byte	0x04, 0x12
        /*003e*/ 	.short	(.L_11 - .L_10)
	.align		4
.L_10:
        /*0040*/ 	.word	index@(_Z28matrix_multiply_kernel_naivePfS_S_i)
        /*0044*/ 	.word	0x00000000
.L_11:


//--------------------- .nv.compat                --------------------------
	.section	.nv.compat,"",@"SHT_CUDA_COMPAT_INFO"
	.align	4
        /*0000*/ 	.byte	0x02, 0x09, 0x00, 0x00, 0x02, 0x02, 0x01, 0x00, 0x02, 0x05, 0x05, 0x00, 0x03, 0x07, 0x01, 0x01
        /*0010*/ 	.byte	0x02, 0x03, 0x00, 0x00, 0x02, 0x06, 0x01, 0x00, 0x04, 0x0b, 0x08, 0x00, 0x09, 0x00, 0x00, 0x00
        /*0020*/ 	.byte	0x00, 0x00, 0x00, 0x00


//--------------------- .nv.info._Z29matrix_multiply_kernel_sharedPfS_S_i --------------------------
	.section	.nv.info._Z29matrix_multiply_kernel_sharedPfS_S_i,"",@"SHT_CUDA_INFO"
	.sectionflags	@""
	.align	4


	//----- nvinfo : EIATTR_CUDA_API_VERSION
	.align		4
        /*0000*/ 	.byte	0x04, 0x37
        /*0002*/ 	.short	(.L_13 - .L_12)
.L_12:
        /*0004*/ 	.word	0x00000082


	//----- nvinfo : EIATTR_KPARAM_INFO
	.align		4
.L_13:
        /*0008*/ 	.byte	0x04, 0x17
        /*000a*/ 	.short	(.L_15 - .L_14)
.L_14:
        /*000c*/ 	.word	0x00000000
        /*0010*/ 	.short	0x0003
        /*0012*/ 	.short	0x0018
        /*0014*/ 	.byte	0x00, 0xf0, 0x11, 0x00


	//----- nvinfo : EIATTR_KPARAM_INFO
	.align		4
.L_15:
        /*0018*/ 	.byte	0x04, 0x17
        /*001a*/ 	.short	(.L_17 - .L_16)
.L_16:
        /*001c*/ 	.word	0x00000000
        /*0020*/ 	.short	0x0002
        /*0022*/ 	.short	0x0010
        /*0024*/ 	.byte	0x00, 0xf5, 0x21, 0x00


	//----- nvinfo : EIATTR_KPARAM_INFO
	.align		4
.L_17:
        /*0028*/ 	.byte	0x04, 0x17
        /*002a*/ 	.short	(.L_19 - .L_18)
.L_18:
        /*002c*/ 	.word	0x00000000
        /*0030*/ 	.short	0x0001
        /*0032*/ 	.short	0x0008
        /*0034*/ 	.byte	0x00, 0xf5, 0x21, 0x00


	//----- nvinfo : EIATTR_KPARAM_INFO
	.align		4
.L_19:
        /*0038*/ 	.byte	0x04, 0x17
        /*003a*/ 	.short	(.L_21 - .L_20)
.L_20:
        /*003c*/ 	.word	0x00000000
        /*0040*/ 	.short	0x0000
        /*0042*/ 	.short	0x0000
        /*0044*/ 	.byte	0x00, 0xf5, 0x21, 0x00


	//----- nvinfo : EIATTR_SPARSE_MMA_MASK
	.align		4
.L_21:
        /*0048*/ 	.byte	0x03, 0x50
        /*004a*/ 	.short	0x0000


	//----- nvinfo : EIATTR_MAXREG_COUNT
	.align		4
        /*004c*/ 	.byte	0x03, 0x1b
        /*004e*/ 	.short	0x00ff


	//----- nvinfo : EIATTR_NUM_BARRIERS
	.align		4
        /*0050*/ 	.byte	0x02, 0x4c
        /*0052*/ 	.byte	0x01
	.zero		1


	//----- nvinfo : EIATTR_MERCURY_ISA_VERSION
	.align		4
        /*0054*/ 	.byte	0x03, 0x5f
        /*0056*/ 	.short	0x0101


	//----- nvinfo : EIATTR_VRC_CTA_INIT_COUNT
	.align		4
        /*0058*/ 	.byte	0x02, 0x4a
	.zero		1
	.zero		1


	//----- nvinfo : EIATTR_EXIT_INSTR_OFFSETS
	.align		4
        /*005c*/ 	.byte	0x04, 0x1c
        /*005e*/ 	.short	(.L_23 - .L_22)


	//   ....[0]....
.L_22:
        /*0060*/ 	.word	0x00000800


	//   ....[1]....
        /*0064*/ 	.word	0x00000850


	//----- nvinfo : EIATTR_CBANK_PARAM_SIZE
	.align		4
.L_23:
        /*0068*/ 	.byte	0x03, 0x19
        /*006a*/ 	.short	0x001c


	//----- nvinfo : EIATTR_PARAM_CBANK
	.align		4
        /*006c*/ 	.byte	0x04, 0x0a
        /*006e*/ 	.short	(.L_25 - .L_24)
	.align		4
.L_24:
        /*0070*/ 	.word	index@(.nv.constant0._Z29matrix_multiply_kernel_sharedPfS_S_i)
        /*0074*/ 	.short	0x0380
        /*0076*/ 	.short	0x001c


	//----- nvinfo : EIATTR_SW_WAR
	.align		4
.L_25:
        /*0078*/ 	.byte	0x04, 0x36
        /*007a*/ 	.short	(.L_27 - .L_26)
.L_26:
        /*007c*/ 	.word	0x00000008
.L_27:


//--------------------- .nv.info._Z28matrix_multiply_kernel_naivePfS_S_i --------------------------
	.section	.nv.info._Z28matrix_multiply_kernel_naivePfS_S_i,"",@"SHT_CUDA_INFO"
	.sectionflags	@""
	.align	4


	//----- nvinfo : EIATTR_CUDA_API_VERSION
	.align		4
        /*0000*/ 	.byte	0x04, 0x37
        /*0002*/ 	.short	(.L_29 - .L_28)
.L_28:
        /*0004*/ 	.word	0x00000082


	//----- nvinfo : EIATTR_KPARAM_INFO
	.align		4
.L_29:
        /*0008*/ 	.byte	0x04, 0x17
        /*000a*/ 	.short	(.L_31 - .L_30)
.L_30:
        /*000c*/ 	.word	0x00000000
        /*0010*/ 	.short	0x0003
        /*0012*/ 	.short	0x0018
        /*0014*/ 	.byte	0x00, 0xf0, 0x11, 0x00


	//----- nvinfo : EIATTR_KPARAM_INFO
	.align		4
.L_31:
        /*0018*/ 	.byte	0x04, 0x17
        /*001a*/ 	.short	(.L_33 - .L_32)
.L_32:
        /*001c*/ 	.word	0x00000000
        /*0020*/ 	.short	0x0002
        /*0022*/ 	.short	0x0010
        /*0024*/ 	.byte	0x00, 0xf5, 0x21, 0x00


	//----- nvinfo : EIATTR_KPARAM_INFO
	.align		4
.L_33:
        /*0028*/ 	.byte	0x04, 0x17
        /*002a*/ 	.short	(.L_35 - .L_34)
.L_34:
        /*002c*/ 	.word	0x00000000
        /*0030*/ 	.short	0x0001
        /*0032*/ 	.short	0x0008
        /*0034*/ 	.byte	0x00, 0xf5, 0x21, 0x00


	//----- nvinfo : EIATTR_KPARAM_INFO
	.align		4
.L_35:
        /*0038*/ 	.byte	0x04, 0x17
        /*003a*/ 	.short	(.L_37 - .L_36)
.L_36:
        /*003c*/ 	.word	0x00000000
        /*0040*/ 	.short	0x0000
        /*0042*/ 	.short	0x0000
        /*0044*/ 	.byte	0x00, 0xf5, 0x21, 0x00


	//----- nvinfo : EIATTR_SPARSE_MMA_MASK
	.align		4
.L_37:
        /*0048*/ 	.byte	0x03, 0x50
        /*004a*/ 	.short	0x0000


	//----- nvinfo : EIATTR_MAXREG_COUNT
	.align		4
        /*004c*/ 	.byte	0x03, 0x1b
        /*004e*/ 	.short	0x00ff


	//----- nvinfo : EIATTR_MERCURY_ISA_VERSION
	.align		4
        /*0050*/ 	.byte	0x03, 0x5f
        /*0052*/ 	.short	0x0101


	//----- nvinfo : EIATTR_VRC_CTA_INIT_COUNT
	.align		4
        /*0054*/ 	.byte	0x02, 0x4a
	.zero		1
	.zero		1


	//----- nvinfo : EIATTR_EXIT_INSTR_OFFSETS
	.align		4
        /*0058*/ 	.byte	0x04, 0x1c
        /*005a*/ 	.short	(.L_39 - .L_38)


	//   ....[0]....
.L_38:
        /*005c*/ 	.word	0x000000c0


	//   ....[1]....
        /*0060*/ 	.word	0x00000a90


	//----- nvinfo : EIATTR_CBANK_PARAM_SIZE
	.align		4
.L_39:
        /*0064*/ 	.byte	0x03, 0x19
        /*0066*/ 	.short	0x001c


	//----- nvinfo : EIATTR_PARAM_CBANK
	.align		4
        /*0068*/ 	.byte	0x04, 0x0a
        /*006a*/ 	.short	(.L_41 - .L_40)
	.align		4
.L_40:
        /*006c*/ 	.word	index@(.nv.constant0._Z28matrix_multiply_kernel_naivePfS_S_i)
        /*0070*/ 	.short	0x0380
        /*0072*/ 	.short	0x001c


	//----- nvinfo : EIATTR_SW_WAR
	.align		4
.L_41:
        /*0074*/ 	.byte	0x04, 0x36
        /*0076*/ 	.short	(.L_43 - .L_42)
.L_42:
        /*0078*/ 	.word	0x00000008
.L_43:


//--------------------- .nv.callgraph             --------------------------
	.section	.nv.callgraph,"",@"SHT_CUDA_CALLGRAPH"
	.align	4
	.sectionentsize	8
	.align		4
        /*0000*/ 	.word	0x00000000
	.align		4
        /*0004*/ 	.word	0xffffffff
	.align		4
        /*0008*/ 	.word	0x00000000
	.align		4
        /*000c*/ 	.word	0xfffffffe
	.align		4
        /*0010*/ 	.word	0x00000000
	.align		4
        /*0014*/ 	.word	0xfffffffd
	.align		4
        /*0018*/ 	.word	0x00000000
	.align		4
        /*001c*/ 	.word	0xfffffffc


//--------------------- .text._Z29matrix_multiply_kernel_sharedPfS_S_i --------------------------
	.section	.text._Z29matrix_multiply_kernel_sharedPfS_S_i,"ax",@progbits
	.align	128
        .global         _Z29matrix_multiply_kernel_sharedPfS_S_i
        .type           _Z29matrix_multiply_kernel_sharedPfS_S_i,@function
        .size           _Z29matrix_multiply_kernel_sharedPfS_S_i,(.L_x_8 - _Z29matrix_multiply_kernel_sharedPfS_S_i)
        .other          _Z29matrix_multiply_kernel_sharedPfS_S_i,@"STO_CUDA_ENTRY STV_DEFAULT"
_Z29matrix_multiply_kernel_sharedPfS_S_i:
.text._Z29matrix_multiply_kernel_sharedPfS_S_i:
[----:B------:R-:W-:Y:S01]  /*0000*/  LDC R1, c[0x0][0x37c] ;  /* 0x0000df00ff017b82 */ /* 0x000fe20000000800 */
[----:B------:R-:W0:Y:S01]  /*0010*/  LDCU UR4, c[0x0][0x398] ;  /* 0x00007300ff0477ac */ /* 0x000e220008000800 */
[----:B------:R-:W1:Y:S01]  /*0020*/  S2R R18, SR_CTAID.Y ;  /* 0x0000000000127919 */ /* 0x000e620000002600 */
[----:B------:R-:W-:Y:S01]  /*0030*/  HFMA2 R27, -RZ, RZ, 0, 0 ;  /* 0x00000000ff1b7431 */ /* 0x000fe200000001ff */
[----:B------:R-:W2:Y:S01]  /*0040*/  LDCU.64 UR8, c[0x0][0x358] ;  /* 0x00006b00ff0877ac */ /* 0x000ea20008000a00 */
[----:B------:R-:W1:Y:S01]  /*0050*/  S2R R19, SR_TID.Y ;  /* 0x0000000000137919 */ /* 0x000e620000002200 */
[----:B------:R-:W3:Y:S01]  /*0060*/  S2R R4, SR_CTAID.X ;  /* 0x0000000000047919 */ /* 0x000ee20000002500 */
[----:B------:R-:W3:Y:S01]  /*0070*/  S2R R21, SR_TID.X ;  /* 0x0000000000157919 */ /* 0x000ee20000002100 */
[----:B0-----:R-:W-:-:S04]  /*0080*/  MOV R6, UR4 ;  /* 0x0000000400067c02 */ /* 0x001fc80008000f00 */
[----:B------:R-:W-:Y:S02]  /*0090*/  ISETP.GE.AND P0, PT, R6, 0x1, PT ;  /* 0x000000010600780c */ /* 0x000fe40003f06270 */
[----:B-1----:R-:W-:Y:S02]  /*00a0*/  LEA R18, R18, R19, 0x5 ;  /* 0x0000001312127211 */ /* 0x002fe400078e28ff */
[----:B---3--:R-:W-:-:S09]  /*00b0*/  LEA R23, R4, R21, 0x5 ;  /* 0x0000001504177211 */ /* 0x008fd200078e28ff */
[----:B--2---:R-:W-:Y:S05]  /*00c0*/  @!P0 BRA `(.L_x_0) ;  /* 0x0000000400c48947 */ /* 0x004fea0003800000 */
[----:B------:R-:W0:Y:S01]  /*00d0*/  S2UR UR6, SR_CgaCtaId ;  /* 0x00000000000679c3 */ /* 0x000e220000008800 */
[----:B------:R-:W-:Y:S01]  /*00e0*/  UMOV UR4, 0x400 ;  /* 0x0000040000047882 */ /* 0x000fe20000000000 */
[----:B------:R-:W-:Y:S01]  /*00f0*/  IADD3 R2, PT, PT, R6, 0x1f, RZ ;  /* 0x0000001f06027810 */ /* 0x000fe20007ffe0ff */
[----:B------:R-:W-:Y:S01]  /*0100*/  UIADD3 UR5, UPT, UPT, UR4, 0x1000, URZ ;  /* 0x0000100004057890 */ /* 0x000fe2000fffe0ff */
[-CC-:B------:R-:W-:Y:S01]  /*0110*/  IMAD R17, R19, R6.reuse, R21.reuse ;  /* 0x0000000613117224 */ /* 0x180fe200078e0215 */
[----:B------:R-:W-:Y:S01]  /*0120*/  MOV R27, RZ ;  /* 0x000000ff001b7202 */ /* 0x000fe20000000f00 */
[----:B------:R-:W-:Y:S01]  /*0130*/  IMAD R7, R18, R6, R21 ;  /* 0x0000000612077224 */ /* 0x000fe200078e0215 */
[----:B------:R-:W-:Y:S01]  /*0140*/  SHF.R.U32.HI R2, RZ, 0x5, R2 ;  /* 0x00000005ff027819 */ /* 0x000fe20000011602 */
[----:B------:R-:W1:Y:S01]  /*0150*/  LDC R0, c[0x0][0x398] ;  /* 0x0000e600ff007b82 */ /* 0x000e620000000800 */
[----:B------:R-:W-:Y:S02]  /*0160*/  LEA R17, R4, R17, 0x5 ;  /* 0x0000001104117211 */ /* 0x000fe400078e28ff */
[----:B------:R-:W-:-:S05]  /*0170*/  IADD3 R16, PT, PT, -R2, RZ, RZ ;  /* 0x000000ff02107210 */ /* 0x000fca0007ffe1ff */
[----:B------:R-:W2:Y:S01]  /*0180*/  LDC.64 R24, c[0x0][0x380] ;  /* 0x0000e000ff187b82 */ /* 0x000ea20000000a00 */
[----:B0-----:R-:W-:Y:S02]  /*0190*/  ULEA UR4, UR6, UR4, 0x18 ;  /* 0x0000000406047291 */ /* 0x001fe4000f8ec0ff */
[----:B------:R-:W-:-:S04]  /*01a0*/  ULEA UR5, UR6, UR5, 0x18 ;  /* 0x0000000506057291 */ /* 0x000fc8000f8ec0ff */
[----:B------:R-:W-:Y:S02]  /*01b0*/  LEA R5, R19, UR4, 0x7 ;  /* 0x0000000413057c11 */ /* 0x000fe4000f8e38ff */
[C---:B------:R-:W-:Y:S02]  /*01c0*/  LEA R3, R21.reuse, UR5, 0x2 ;  /* 0x0000000515037c11 */ /* 0x040fe4000f8e10ff */
[----:B------:R-:W-:Y:S02]  /*01d0*/  LEA R4, R21, R5, 0x2 ;  /* 0x0000000515047211 */ /* 0x000fe400078e10ff */
[----:B------:R-:W-:-:S07]  /*01e0*/  LEA R2, R19, R3, 0x7 ;  /* 0x0000000313027211 */ /* 0x000fce00078e38ff */
.L_x_1:
[----:B-1----:R-:W-:Y:S01]  /*01f0*/  MOV R6, R0 ;  /* 0x0000000000067202 */ /* 0x002fe20000000f00 */
[----:B------:R-:W-:Y:S01]  /*0200*/  HFMA2 R20, -RZ, RZ, 0, 0 ;  /* 0x00000000ff147431 */ /* 0x000fe200000001ff */
[----:B------:R-:W-:Y:S01]  /*0210*/  MOV R22, RZ ;  /* 0x000000ff00167202 */ /* 0x000fe20000000f00 */
[----:B--2---:R-:W-:Y:S01]  /*0220*/  IMAD.WIDE R8, R7, 0x4, R24 ;  /* 0x0000000407087825 */ /* 0x004fe200078e0218 */
[-C--:B------:R-:W-:Y:S02]  /*0230*/  ISETP.GE.U32.AND P0, PT, R23, R6.reuse, PT ;  /* 0x000000061700720c */ /* 0x080fe40003f06070 */
[-C--:B------:R-:W-:Y:S02]  /*0240*/  ISETP.GE.AND P1, PT, R21, R6.reuse, PT ;  /* 0x000000061500720c */ /* 0x080fe40003f26270 */
[-C--:B------:R-:W-:Y:S02]  /*0250*/  ISETP.GE.OR P0, PT, R19, R6.reuse, P0 ;  /* 0x000000061300720c */ /* 0x080fe40000706670 */
[----:B------:R-:W-:-:S11]  /*0260*/  ISETP.GE.U32.OR P1, PT, R18, R6, P1 ;  /* 0x000000061200720c */ /* 0x000fd60000f26470 */
[----:B------:R-:W0:Y:S02]  /*0270*/  @!P0 LDC.64 R10, c[0x0][0x388] ;  /* 0x0000e200ff0a8b82 */ /* 0x000e240000000a00 */
[----:B------:R-:W2:Y:S01]  /*0280*/  @!P1 LDG.E R20, desc[UR8][R8.64] ;  /* 0x0000000808149981 */ /* 0x000ea2000c1e1900 */
[----:B0-----:R-:W-:-:S05]  /*0290*/  @!P0 IMAD.WIDE.U32 R10, R17, 0x4, R10 ;  /* 0x00000004110a8825 */ /* 0x001fca00078e000a */
[----:B------:R-:W3:Y:S04]  /*02a0*/  @!P0 LDG.E R22, desc[UR8][R10.64] ;  /* 0x000000080a168981 */ /* 0x000ee8000c1e1900 */
[----:B--2---:R-:W-:Y:S04]  /*02b0*/  STS [R4], R20 ;  /* 0x0000001404007388 */ /* 0x004fe80000000800 */
[----:B---3--:R-:W-:Y:S01]  /*02c0*/  STS [R2], R22 ;  /* 0x0000001602007388 */ /* 0x008fe20000000800 */
[----:B------:R-:W-:Y:S06]  /*02d0*/  BAR.SYNC.DEFER_BLOCKING 0x0 ;  /* 0x0000000000007b1d */ /* 0x000fec0000010000 */
[----:B------:R-:W-:Y:S04]  /*02e0*/  LDS R26, [R3] ;  /* 0x00000000031a7984 */ /* 0x000fe80000000800 */
[----:B------:R-:W0:Y:S04]  /*02f0*/  LDS.128 R12, [R5] ;  /* 0x00000000050c7984 */ /* 0x000e280000000c00 */
[----:B------:R-:W1:Y:S04]  /*0300*/  LDS R28, [R3+0x80] ;  /* 0x00008000031c7984 */ /* 0x000e680000000800 */
[----:B------:R-:W2:Y:S04]  /*0310*/  LDS R29, [R3+0x100] ;  /* 0x00010000031d7984 */ /* 0x000ea80000000800 */
[----:B------:R-:W-:Y:S04]  /*0320*/  LDS.128 R8, [R5+0x10] ;  /* 0x0000100005087984 */ /* 0x000fe80000000c00 */
[----:B------:R-:W-:Y:S01]  /*0330*/  LDS R20, [R3+0x280] ;  /* 0x0002800003147984 */ /* 0x000fe20000000800 */
[----:B0-----:R-:W-:-:S03]  /*0340*/  FFMA R26, R12, R26, R27 ;  /* 0x0000001a0c1a7223 */ /* 0x001fc6000000001b */
[----:B------:R-:W0:Y:S01]  /*0350*/  LDS R12, [R3+0x180] ;  /* 0x00018000030c7984 */ /* 0x000e220000000800 */
[----:B-1----:R-:W-:-:S03]  /*0360*/  FFMA R26, R28, R13, R26 ;  /* 0x0000000d1c1a7223 */ /* 0x002fc6000000001a */
[----:B------:R-:W1:Y:S01]  /*0370*/  LDS R13, [R3+0x200] ;  /* 0x00020000030d7984 */ /* 0x000e620000000800 */
[----:B--2---:R-:W-:-:S03]  /*0380*/  FFMA R29, R29, R14, R26 ;  /* 0x0000000e1d1d7223 */ /* 0x004fc6000000001a */
[----:B------:R-:W2:Y:S04]  /*0390*/  LDS R27, [R3+0x300] ;  /* 0x00030000031b7984 */ /* 0x000ea80000000800 */
[----:B------:R-:W-:Y:S01]  /*03a0*/  LDS R26, [R3+0x400] ;  /* 0x00040000031a7984 */ /* 0x000fe20000000800 */
[----:B0-----:R-:W-:-:S03]  /*03b0*/  FFMA R15, R12, R15, R29 ;  /* 0x0000000f0c0f7223 */ /* 0x001fc6000000001d */
[----:B------:R-:W-:Y:S01]  /*03c0*/  LDS R29, [R3+0xe80] ;  /* 0x000e8000031d7984 */ /* 0x000fe20000000800 */
[----:B-1----:R-:W-:-:S03]  /*03d0*/  FFMA R13, R8, R13, R15 ;  /* 0x0000000d080d7223 */ /* 0x002fc6000000000f */
[----:B------:R-:W0:Y:S01]  /*03e0*/  LDS R8, [R3+0x380] ;  /* 0x0003800003087984 */ /* 0x000e220000000800 */
[----:B------:R-:W-:-:S03]  /*03f0*/  FFMA R22, R20, R9, R13 ;  /* 0x0000000914167223 */ /* 0x000fc6000000000d */
[----:B------:R-:W1:Y:S04]  /*0400*/  LDS.128 R12, [R5+0x20] ;  /* 0x00002000050c7984 */ /* 0x000e680000000c00 */
[----:B------:R-:W3:Y:S01]  /*0410*/  LDS R20, [R3+0x480] ;  /* 0x0004800003147984 */ /* 0x000ee20000000800 */
[----:B--2---:R-:W-:-:S03]  /*0420*/  FFMA R9, R27, R10, R22 ;  /* 0x0000000a1b097223 */ /* 0x004fc60000000016 */
[----:B------:R-:W2:Y:S01]  /*0430*/  LDS R27, [R3+0x500] ;  /* 0x00050000031b7984 */ /* 0x000ea20000000800 */
[----:B0-----:R-:W-:-:S04]  /*0440*/  FFMA R9, R8, R11, R9 ;  /* 0x0000000b08097223 */ /* 0x001fc80000000009 */
[----:B-1----:R-:W-:Y:S02]  /*0450*/  FFMA R9, R12, R26, R9 ;  /* 0x0000001a0c097223 */ /* 0x002fe40000000009 */
[----:B------:R-:W0:Y:S02]  /*0460*/  LDS R12, [R3+0x580] ;  /* 0x00058000030c7984 */ /* 0x000e240000000800 */
[----:B---3--:R-:W-:Y:S02]  /*0470*/  FFMA R22, R20, R13, R9 ;  /* 0x0000000d14167223 */ /* 0x008fe40000000009 */
[----:B------:R-:W-:Y:S04]  /*0480*/  LDS R26, [R3+0x600] ;  /* 0x00060000031a7984 */ /* 0x000fe80000000800 */
        /* <DEDUP_REMOVED lines=36> */
[----:B------:R-:W1:Y:S01]  /*06d0*/  LDS.128 R8, [R5+0x70] ;  /* 0x0000700005087984 */ /* 0x000e620000000c00 */
[----:B--2---:R-:W-:-:S03]  /*06e0*/  FFMA R27, R27, R14, R20 ;  /* 0x0000000e1b1b7223 */ /* 0x004fc60000000014 */
[----:B------:R-:W2:Y:S04]  /*06f0*/  LDS R20, [R3+0xf00] ;  /* 0x000f000003147984 */ /* 0x000ea80000000800 */
[----:B------:R-:W3:Y:S01]  /*0700*/  LDS R14, [R3+0xf80] ;  /* 0x000f8000030e7984 */ /* 0x000ee20000000800 */
[----:B------:R-:W-:Y:S01]  /*0710*/  IADD3 R16, PT, PT, R16, 0x1, RZ ;  /* 0x0000000110107810 */ /* 0x000fe20007ffe0ff */
[----:B------:R-:W-:Y:S03]  /*0720*/  BAR.SYNC.DEFER_BLOCKING 0x0 ;  /* 0x0000000000007b1d */ /* 0x000fe60000010000 */
[----:B------:R-:W-:Y:S02]  /*0730*/  ISETP.NE.AND P0, PT, R16, RZ, PT ;  /* 0x000000ff1000720c */ /* 0x000fe40003f05270 */
[----:B------:R-:W-:Y:S01]  /*0740*/  IADD3 R7, PT, PT, R7, 0x20, RZ ;  /* 0x0000002007077810 */ /* 0x000fe20007ffe0ff */
[----:B0-----:R-:W-:-:S04]  /*0750*/  FFMA R15, R12, R15, R27 ;  /* 0x0000000f0c0f7223 */ /* 0x001fc8000000001b */
[----:B-1----:R-:W-:-:S04]  /*0760*/  FFMA R8, R8, R13, R15 ;  /* 0x0000000d08087223 */ /* 0x002fc8000000000f */
[----:B------:R-:W-:-:S04]  /*0770*/  FFMA R9, R29, R9, R8 ;  /* 0x000000091d097223 */ /* 0x000fc80000000008 */
[----:B--2---:R-:W-:Y:S01]  /*0780*/  FFMA R9, R20, R10, R9 ;  /* 0x0000000a14097223 */ /* 0x004fe20000000009 */
[----:B------:R-:W-:Y:S02]  /*0790*/  IADD3 R21, PT, PT, R21, 0x20, RZ ;  /* 0x0000002015157810 */ /* 0x000fe40007ffe0ff */
[----:B------:R-:W-:Y:S01]  /*07a0*/  IADD3 R19, PT, PT, R19, 0x20, RZ ;  /* 0x0000002013137810 */ /* 0x000fe20007ffe0ff */
[----:B---3--:R-:W-:Y:S01]  /*07b0*/  FFMA R27, R14, R11, R9 ;  /* 0x0000000b0e1b7223 */ /* 0x008fe20000000009 */
[----:B------:R-:W-:Y:S01]  /*07c0*/  LEA R17, R6, R17, 0x5 ;  /* 0x0000001106117211 */ /* 0x000fe200078e28ff */
[----:B------:R-:W-:Y:S06]  /*07d0*/  @P0 BRA `(.L_x_1) ;  /* 0xfffffff800840947 */ /* 0x000fec000383ffff */
.L_x_0:
[----:B------:R-:W-:-:S04]  /*07e0*/  VIMNMX R3, PT, PT, R18, R23, !PT ;  /* 0x0000001712037248 */ /* 0x000fc80007fe0100 */
[----:B------:R-:W-:-:S13]  /*07f0*/  ISETP.GE.AND P0, PT, R3, R6, PT ;  /* 0x000000060300720c */ /* 0x000fda0003f06270 */
[----:B------:R-:W-:Y:S05]  /*0800*/  @P0 EXIT ;  /* 0x000000000000094d */ /* 0x000fea0003800000 */
[----:B------:R-:W0:Y:S01]  /*0810*/  LDC.64 R2, c[0x0][0x390] ;  /* 0x0000e400ff027b82 */ /* 0x000e220000000a00 */
[----:B------:R-:W-:-:S04]  /*0820*/  IMAD R23, R18, R6, R23 ;  /* 0x0000000612177224 */ /* 0x000fc800078e0217 */
[----:B0-----:R-:W-:-:S05]  /*0830*/  IMAD.WIDE.U32 R2, R23, 0x4, R2 ;  /* 0x0000000417027825 */ /* 0x001fca00078e0002 */
[----:B------:R-:W-:Y:S01]  /*0840*/  STG.E desc[UR8][R2.64], R27 ;  /* 0x0000001b02007986 */ /* 0x000fe2000c101908 */
[----:B------:R-:W-:Y:S05]  /*0850*/  EXIT ;  /* 0x000000000000794d */ /* 0x000fea0003800000 */
.L_x_2:
[----:B------:R-:W-:-:S00]  /*0860*/  BRA `(.L_x_2) ;  /* 0xfffffffc00fc7947 */ /* 0x000fc0000383ffff */
[----:B------:R-:W-:-:S00]  /*0870*/  NOP ;  /* 0x0000000000007918 */ /* 0x000fc00000000000 */
        /* <DEDUP_REMOVED lines=8> */
.L_x_8:


//--------------------- .text._Z28matrix_multiply_kernel_naivePfS_S_i --------------------------
	.section	.text._Z28matrix_multiply_kernel_naivePfS_S_i,"ax",@progbits
	.align	128
        .global         _Z28matrix_multiply_kernel_naivePfS_S_i
        .type           _Z28matrix_multiply_kernel_naivePfS_S_i,@function
        .size           _Z28matrix_multiply_kernel_naivePfS_S_i,(.L_x_9 - _Z28matrix_multiply_kernel_naivePfS_S_i)
        .other          _Z28matrix_multiply_kernel_naivePfS_S_i,@"STO_CUDA_ENTRY STV_DEFAULT"
_Z28matrix_multiply_kernel_naivePfS_S_i:
.text._Z28matrix_multiply_kernel_naivePfS_S_i:
[----:B------:R-:W-:Y:S01]  /*0000*/  LDC R1, c[0x0][0x37c] ;  /* 0x0000df00ff017b82 */ /* 0x000fe20000000800 */
[----:B------:R-:W0:Y:S07]  /*0010*/  S2R R0, SR_TID.Y ;  /* 0x0000000000007919 */ /* 0x000e2e0000002200 */
[----:B------:R-:W0:Y:S01]  /*0020*/  S2UR UR4, SR_CTAID.Y ;  /* 0x00000000000479c3 */ /* 0x000e220000002600 */
[----:B------:R-:W1:Y:S01]  /*0030*/  LDCU UR20, c[0x0][0x398] ;  /* 0x00007300ff1477ac */ /* 0x000e620008000800 */
[----:B------:R-:W2:Y:S06]  /*0040*/  S2R R3, SR_TID.X ;  /* 0x0000000000037919 */ /* 0x000eac0000002100 */
[----:B------:R-:W0:Y:S08]  /*0050*/  LDC R13, c[0x0][0x364] ;  /* 0x0000d900ff0d7b82 */ /* 0x000e300000000800 */
[----:B------:R-:W2:Y:S08]  /*0060*/  S2UR UR5, SR_CTAID.X ;  /* 0x00000000000579c3 */ /* 0x000eb00000002500 */
[----:B------:R-:W2:Y:S01]  /*0070*/  LDC R2, c[0x0][0x360] ;  /* 0x0000d800ff027b82 */ /* 0x000ea20000000800 */
[----:B0-----:R-:W-:-:S02]  /*0080*/  IMAD R13, R13, UR4, R0 ;  /* 0x000000040d0d7c24 */ /* 0x001fc4000f8e0200 */
[----:B--2---:R-:W-:-:S05]  /*0090*/  IMAD R0, R2, UR5, R3 ;  /* 0x0000000502007c24 */ /* 0x004fca000f8e0203 */
[----:B------:R-:W-:-:S04]  /*00a0*/  VIMNMX R2, PT, PT, R13, R0, !PT ;  /* 0x000000000d027248 */ /* 0x000fc80007fe0100 */
[----:B-1----:R-:W-:-:S13]  /*00b0*/  ISETP.GE.AND P0, PT, R2, UR20, PT ;  /* 0x0000001402007c0c */ /* 0x002fda000bf06270 */
[----:B------:R-:W-:Y:S05]  /*00c0*/  @P0 EXIT ;  /* 0x000000000000094d */ /* 0x000fea0003800000 */
[----:B------:R-:W-:Y:S01]  /*00d0*/  UISETP.GE.U32.AND UP0, UPT, UR20, 0x8, UPT ;  /* 0x000000081400788c */ /* 0x000fe2000bf06070 */
[----:B------:R-:W-:Y:S02]  /*00e0*/  HFMA2 R12, -RZ, RZ, 0, 0 ;  /* 0x00000000ff0c7431 */ /* 0x000fe400000001ff */
[----:B------:R-:W-:Y:S01]  /*00f0*/  IMAD R13, R13, UR20, RZ ;  /* 0x000000140d0d7c24 */ /* 0x000fe2000f8e02ff */
[----:B------:R-:W-:Y:S01]  /*0100*/  UMOV UR4, URZ ;  /* 0x000000ff00047c82 */ /* 0x000fe20008000000 */
[----:B------:R-:W0:Y:S04]  /*0110*/  LDCU.64 UR18, c[0x0][0x358] ;  /* 0x00006b00ff1277ac */ /* 0x000e280008000a00 */
[----:B------:R-:W-:Y:S05]  /*0120*/  BRA.U !UP0, `(.L_x_3) ;  /* 0x0000000508047547 */ /* 0x000fea000b800000 */
[----:B------:R-:W1:Y:S01]  /*0130*/  LDCU.128 UR24, c[0x0][0x380] ;  /* 0x00007000ff1877ac */ /* 0x000e620008000c00 */
[----:B------:R-:W-:Y:S02]  /*0140*/  MOV R12, RZ ;  /* 0x000000ff000c7202 */ /* 0x000fe40000000f00 */
[----:B------:R-:W-:Y:S01]  /*0150*/  MOV R14, R0 ;  /* 0x00000000000e7202 */ /* 0x000fe20000000f00 */
[----:B------:R-:W-:-:S04]  /*0160*/  ULOP3.LUT UR4, UR20, 0x7ffffff8, URZ, 0xc0, !UPT ;  /* 0x7ffffff814047892 */ /* 0x000fc8000f8ec0ff */
[----:B------:R-:W-:Y:S01]  /*0170*/  UIADD3 UR5, UPT, UPT, -UR4, URZ, URZ ;  /* 0x000000ff04057290 */ /* 0x000fe2000fffe1ff */
[----:B-1----:R-:W-:Y:S01]  /*0180*/  MOV R2, UR24 ;  /* 0x0000001800027c02 */ /* 0x002fe20008000f00 */
[----:B------:R-:W-:Y:S01]  /*0190*/  UIMAD.WIDE UR6, UR20, 0x8, UR26 ;  /* 0x00000008140678a5 */ /* 0x000fe2000f8e021a */
[----:B------:R-:W-:Y:S01]  /*01a0*/  MOV R3, UR25 ;  /* 0x0000001900037c02 */ /* 0x000fe20008000f00 */
[----:B------:R-:W-:Y:S02]  /*01b0*/  UIMAD.WIDE UR8, UR20, 0xc, UR26 ;  /* 0x0000000c140878a5 */ /* 0x000fe4000f8e021a */
[----:B------:R-:W-:Y:S01]  /*01c0*/  UIMAD.WIDE UR10, UR20, 0x10, UR26 ;  /* 0x00000010140a78a5 */ /* 0x000fe2000f8e021a */
[----:B------:R-:W-:Y:S01]  /*01d0*/  IMAD.WIDE.U32 R2, R13, 0x4, R2 ;  /* 0x000000040d027825 */ /* 0x000fe200078e0002 */
[----:B------:R-:W-:Y:S02]  /*01e0*/  UIMAD.WIDE UR12, UR20, 0x14, UR26 ;  /* 0x00000014140c78a5 */ /* 0x000fe4000f8e021a */
[----:B------:R-:W-:Y:S01]  /*01f0*/  UIMAD.WIDE UR14, UR20, 0x18, UR26 ;  /* 0x00000018140e78a5 */ /* 0x000fe2000f8e021a */
[----:B------:R-:W-:Y:S01]  /*0200*/  IADD3 R2, P0, PT, R2, 0x10, RZ ;  /* 0x0000001002027810 */ /* 0x000fe20007f1e0ff */
[----:B------:R-:W-:-:S03]  /*0210*/  UIMAD.WIDE UR16, UR20, 0x1c, UR26 ;  /* 0x0000001c141078a5 */ /* 0x000fc6000f8e021a */
[----:B------:R-:W-:-:S09]  /*0220*/  IADD3.X R3, PT, PT, RZ, R3, RZ, P0, !PT ;  /* 0x00000003ff037210 */ /* 0x000fd200007fe4ff */
.L_x_4:
[----:B------:R-:W-:Y:S01]  /*0230*/  UIMAD.WIDE UR22, UR20, 0x4, UR26 ;  /* 0x00000004141678a5 */ /* 0x000fe2000f8e021a */
[----:B------:R-:W-:Y:S02]  /*0240*/  IMAD.MOV.U32 R23, RZ, RZ, 0x4 ;  /* 0x00000004ff177424 */ /* 0x000fe400078e00ff */
[----:B------:R-:W-:Y:S01]  /*0250*/  HFMA2 R11, -RZ, RZ, 0, 2.384185791015625e-07 ;  /* 0x00000004ff0b7431 */ /* 0x000fe200000001ff */
[----:B------:R-:W-:Y:S01]  /*0260*/  MOV R25, 0x4 ;  /* 0x0000000400197802 */ /* 0x000fe20000000f00 */
[----:B0-----:R-:W2:Y:S01]  /*0270*/  LDG.E R21, desc[UR18][R2.64+-0x10] ;  /* 0xfffff01202157981 */ /* 0x001ea2000c1e1900 */
[C---:B------:R-:W-:Y:S01]  /*0280*/  IMAD.WIDE R22, R14.reuse, R23, UR26 ;  /* 0x0000001a0e167e25 */ /* 0x040fe2000f8e0217 */
[----:B------:R-:W-:Y:S02]  /*0290*/  MOV R8, UR22 ;  /* 0x0000001600087c02 */ /* 0x000fe40008000f00 */
[----:B------:R-:W-:Y:S01]  /*02a0*/  MOV R9, UR23 ;  /* 0x0000001700097c02 */ /* 0x000fe20008000f00 */
[----:B------:R-:W3:Y:S02]  /*02b0*/  LDG.E R19, desc[UR18][R2.64+-0xc] ;  /* 0xfffff41202137981 */ /* 0x000ee4000c1e1900 */
[----:B------:R-:W-:-:S02]  /*02c0*/  IMAD.WIDE R8, R14, 0x4, R8 ;  /* 0x000000040e087825 */ /* 0x000fc400078e0208 */
[----:B------:R-:W2:Y:S01]  /*02d0*/  LDG.E R22, desc[UR18][R22.64] ;  /* 0x0000001216167981 */ /* 0x000ea2000c1e1900 */
[----:B------:R-:W-:Y:S01]  /*02e0*/  MOV R5, 0x4 ;  /* 0x0000000400057802 */ /* 0x000fe20000000f00 */
[C---:B------:R-:W-:Y:S02]  /*02f0*/  IMAD.WIDE R24, R14.reuse, R25, UR6 ;  /* 0x000000060e187e25 */ /* 0x040fe4000f8e0219 */
[----:B------:R0:W3:Y:S02]  /*0300*/  LDG.E R20, desc[UR18][R8.64] ;  /* 0x0000001208147981 */ /* 0x0000e4000c1e1900 */
[----:B------:R-:W-:Y:S02]  /*0310*/  IMAD.WIDE R10, R14, R11, UR8 ;  /* 0x000000080e0a7e25 */ /* 0x000fe4000f8e020b */
[----:B------:R-:W4:Y:S04]  /*0320*/  LDG.E R18, desc[UR18][R24.64] ;  /* 0x0000001218127981 */ /* 0x000f28000c1e1900 */
[----:B------:R-:W4:Y:S01]  /*0330*/  LDG.E R17, desc[UR18][R2.64+-0x8] ;  /* 0xfffff81202117981 */ /* 0x000f22000c1e1900 */
[----:B0-----:R-:W-:-:S02]  /*0340*/  HFMA2 R9, -RZ, RZ, 0, 2.384185791015625e-07 ;  /* 0x00000004ff097431 */ /* 0x001fc400000001ff */
[----:B------:R-:W-:Y:S01]  /*0350*/  IMAD.MOV.U32 R7, RZ, RZ, 0x4 ;  /* 0x00000004ff077424 */ /* 0x000fe200078e00ff */
[----:B------:R0:W5:Y:S01]  /*0360*/  LDG.E R16, desc[UR18][R10.64] ;  /* 0x000000120a107981 */ /* 0x000162000c1e1900 */
[----:B------:R-:W-:-:S03]  /*0370*/  IMAD.WIDE R4, R14, R5, UR10 ;  /* 0x0000000a0e047e25 */ /* 0x000fc6000f8e0205 */
[----:B------:R-:W5:Y:S01]  /*0380*/  LDG.E R15, desc[UR18][R2.64+-0x4] ;  /* 0xfffffc12020f7981 */ /* 0x000f62000c1e1900 */
[C---:B------:R-:W-:Y:S01]  /*0390*/  IMAD.WIDE R6, R14.reuse, R7, UR12 ;  /* 0x0000000c0e067e25 */ /* 0x040fe2000f8e0207 */
[----:B------:R-:W-:Y:S02]  /*03a0*/  MOV R27, 0x4 ;  /* 0x00000004001b7802 */ /* 0x000fe40000000f00 */
[----:B------:R1:W5:Y:S01]  /*03b0*/  LDG.E R4, desc[UR18][R4.64] ;  /* 0x0000001204047981 */ /* 0x000362000c1e1900 */
[----:B------:R-:W-:-:S03]  /*03c0*/  IMAD.WIDE R8, R14, R9, UR14 ;  /* 0x0000000e0e087e25 */ /* 0x000fc6000f8e0209 */
[----:B------:R-:W5:Y:S01]  /*03d0*/  LDG.E R23, desc[UR18][R2.64] ;  /* 0x0000001202177981 */ /* 0x000f62000c1e1900 */
[----:B0-----:R-:W-:-:S03]  /*03e0*/  IMAD.WIDE R10, R14, R27, UR16 ;  /* 0x000000100e0a7e25 */ /* 0x001fc6000f8e021b */
[----:B------:R-:W5:Y:S04]  /*03f0*/  LDG.E R7, desc[UR18][R6.64] ;  /* 0x0000001206077981 */ /* 0x000f68000c1e1900 */
[----:B------:R-:W5:Y:S04]  /*0400*/  LDG.E R24, desc[UR18][R2.64+0x4] ;  /* 0x0000041202187981 */ /* 0x000f68000c1e1900 */
[----:B------:R-:W5:Y:S04]  /*0410*/  LDG.E R8, desc[UR18][R8.64] ;  /* 0x0000001208087981 */ /* 0x000f68000c1e1900 */
[----:B------:R-:W5:Y:S04]  /*0420*/  LDG.E R25, desc[UR18][R2.64+0x8] ;  /* 0x0000081202197981 */ /* 0x000f68000c1e1900 */
[----:B------:R-:W5:Y:S04]  /*0430*/  LDG.E R10, desc[UR18][R10.64] ;  /* 0x000000120a0a7981 */ /* 0x000f68000c1e1900 */
[----:B------:R0:W5:Y:S01]  /*0440*/  LDG.E R27, desc[UR18][R2.64+0xc] ;  /* 0x00000c12021b7981 */ /* 0x000162000c1e1900 */
[----:B------:R-:W-:-:S04]  /*0450*/  UIADD3 UR5, UPT, UPT, UR5, 0x8, URZ ;  /* 0x0000000805057890 */ /* 0x000fc8000fffe0ff */
[----:B------:R-:W-:Y:S01]  /*0460*/  UISETP.NE.AND UP0, UPT, UR5, URZ, UPT ;  /* 0x000000ff0500728c */ /* 0x000fe2000bf05270 */
[----:B-1----:R-:W-:Y:S02]  /*0470*/  MOV R5, UR20 ;  /* 0x0000001400057c02 */ /* 0x002fe40008000f00 */
[----:B0-----:R-:W-:Y:S02]  /*0480*/  IADD3 R2, P0, PT, R2, 0x20, RZ ;  /* 0x0000002002027810 */ /* 0x001fe40007f1e0ff */
[----:B------:R-:W-:Y:S02]  /*0490*/  LEA R14, R5, R14, 0x3 ;  /* 0x0000000e050e7211 */ /* 0x000fe400078e18ff */
[----:B------:R-:W-:Y:S01]  /*04a0*/  IADD3.X R3, PT, PT, RZ, R3, RZ, P0, !PT ;  /* 0x00000003ff037210 */ /* 0x000fe200007fe4ff */
[----:B--2---:R-:W-:-:S04]  /*04b0*/  FFMA R22, R21, R22, R12 ;  /* 0x0000001615167223 */ /* 0x004fc8000000000c */
[----:B---3--:R-:W-:-:S04]  /*04c0*/  FFMA R20, R19, R20, R22 ;  /* 0x0000001413147223 */ /* 0x008fc80000000016 */
[----:B----4-:R-:W-:-:S04]  /*04d0*/  FFMA R18, R17, R18, R20 ;  /* 0x0000001211127223 */ /* 0x010fc80000000014 */
[----:B-----5:R-:W-:-:S04]  /*04e0*/  FFMA R16, R15, R16, R18 ;  /* 0x000000100f107223 */ /* 0x020fc80000000012 */
[----:B------:R-:W-:-:S04]  /*04f0*/  FFMA R23, R23, R4, R16 ;  /* 0x0000000417177223 */ /* 0x000fc80000000010 */
[----:B------:R-:W-:-:S04]  /*0500*/  FFMA R24, R24, R7, R23 ;  /* 0x0000000718187223 */ /* 0x000fc80000000017 */
[----:B------:R-:W-:-:S04]  /*0510*/  FFMA R8, R25, R8, R24 ;  /* 0x0000000819087223 */ /* 0x000fc80000000018 */
[----:B------:R-:W-:Y:S01]  /*0520*/  FFMA R12, R27, R10, R8 ;  /* 0x0000000a1b0c7223 */ /* 0x000fe20000000008 */
[----:B------:R-:W-:Y:S06]  /*0530*/  BRA.U UP0, `(.L_x_4) ;  /* 0xfffffffd003c7547 */ /* 0x000fec000b83ffff */
.L_x_3:
[----:B------:R-:W-:-:S04]  /*0540*/  ULOP3.LUT UR6, UR20, 0x7, URZ, 0xc0, !UPT ;  /* 0x0000000714067892 */ /* 0x000fc8000f8ec0ff */
[----:B------:R-:W-:-:S09]  /*0550*/  UISETP.NE.AND UP0, UPT, UR6, URZ, UPT ;  /* 0x000000ff0600728c */ /* 0x000fd2000bf05270 */
[----:B------:R-:W-:Y:S05]  /*0560*/  BRA.U !UP0, `(.L_x_5) ;  /* 0x0000000508387547 */ /* 0x000fea000b800000 */
[----:B------:R-:W-:Y:S02]  /*0570*/  UISETP.GE.U32.AND UP0, UPT, UR6, 0x4, UPT ;  /* 0x000000040600788c */ /* 0x000fe4000bf06070 */
[----:B------:R-:W-:-:S04]  /*0580*/  ULOP3.LUT UR5, UR20, 0x3, URZ, 0xc0, !UPT ;  /* 0x0000000314057892 */ /* 0x000fc8000f8ec0ff */
[----:B------:R-:W-:-:S03]  /*0590*/  UISETP.NE.AND UP1, UPT, UR5, URZ, UPT ;  /* 0x000000ff0500728c */ /* 0x000fc6000bf25270 */
[----:B------:R-:W-:Y:S08]  /*05a0*/  BRA.U !UP0, `(.L_x_6) ;  /* 0x00000001087c7547 */ /* 0x000ff0000b800000 */
[----:B------:R-:W1:Y:S01]  /*05b0*/  LDC.64 R6, c[0x0][0x388] ;  /* 0x0000e200ff067b82 */ /* 0x000e620000000a00 */
[----:B------:R-:W2:Y:S01]  /*05c0*/  LDCU.64 UR6, c[0x0][0x380] ;  /* 0x00007000ff0677ac */ /* 0x000ea20008000a00 */
[----:B------:R-:W-:Y:S01]  /*05d0*/  IMAD.U32 R9, RZ, RZ, UR4 ;  /* 0x00000004ff097e24 */ /* 0x000fe2000f8e00ff */
[C---:B------:R-:W-:Y:S02]  /*05e0*/  IADD3 R3, PT, PT, R13.reuse, UR4, RZ ;  /* 0x000000040d037c10 */ /* 0x040fe4000fffe0ff */
[----:B------:R-:W-:Y:S01]  /*05f0*/  IADD3 R10, P0, PT, R13, UR4, RZ ;  /* 0x000000040d0a7c10 */ /* 0x000fe2000ff1e0ff */
[----:B------:R-:W-:Y:S01]  /*0600*/  IMAD R9, R9, UR20, R0 ;  /* 0x0000001409097c24 */ /* 0x000fe2000f8e0200 */
[----:B------:R-:W-:Y:S01]  /*0610*/  MOV R11, UR20 ;  /* 0x00000014000b7c02 */ /* 0x000fe20008000f00 */
[----:B------:R-:W3:Y:S01]  /*0620*/  LDC.64 R4, c[0x0][0x380] ;  /* 0x0000e000ff047b82 */ /* 0x000ee20000000a00 */
[----:B------:R-:W-:Y:S01]  /*0630*/  MOV R15, UR20 ;  /* 0x00000014000f7c02 */ /* 0x000fe20008000f00 */
[----:B-1----:R-:W-:Y:S01]  /*0640*/  IMAD.WIDE R6, R9, 0x4, R6 ;  /* 0x0000000409067825 */ /* 0x002fe200078e0206 */
[----:B------:R-:W-:-:S05]  /*0650*/  MOV R9, UR20 ;  /* 0x0000001400097c02 */ /* 0x000fca0008000f00 */
[----:B------:R-:W-:Y:S02]  /*0660*/  IMAD.WIDE R8, R9, 0x4, R6 ;  /* 0x0000000409087825 */ /* 0x000fe400078e0206 */
[----:B0-----:R-:W4:Y:S02]  /*0670*/  LDG.E R6, desc[UR18][R6.64] ;  /* 0x0000001206067981 */ /* 0x001f24000c1e1900 */
[----:B---3--:R-:W-:Y:S01]  /*0680*/  IMAD.WIDE.U32 R4, R3, 0x4, R4 ;  /* 0x0000000403047825 */ /* 0x008fe200078e0004 */
[----:B------:R-:W-:Y:S01]  /*0690*/  IADD3.X R3, PT, PT, RZ, RZ, RZ, P0, !PT ;  /* 0x000000ffff037210 */ /* 0x000fe200007fe4ff */
[----:B------:R-:W3:Y:S01]  /*06a0*/  LDG.E R17, desc[UR18][R8.64] ;  /* 0x0000001208117981 */ /* 0x000ee2000c1e1900 */
[----:B--2---:R-:W-:-:S03]  /*06b0*/  LEA R2, P0, R10, UR6, 0x2 ;  /* 0x000000060a027c11 */ /* 0x004fc6000f8010ff */
[----:B------:R-:W4:Y:S01]  /*06c0*/  LDG.E R5, desc[UR18][R4.64] ;  /* 0x0000001204057981 */ /* 0x000f22000c1e1900 */
[----:B------:R-:W-:Y:S01]  /*06d0*/  LEA.HI.X R3, R10, UR7, R3, 0x2, P0 ;  /* 0x000000070a037c11 */ /* 0x000fe200080f1403 */
[----:B------:R-:W-:-:S04]  /*06e0*/  IMAD.WIDE R10, R11, 0x4, R8 ;  /* 0x000000040b0a7825 */ /* 0x000fc800078e0208 */
[----:B------:R-:W3:Y:S01]  /*06f0*/  LDG.E R16, desc[UR18][R2.64+0x4] ;  /* 0x0000041202107981 */ /* 0x000ee2000c1e1900 */
[----:B------:R-:W-:-:S03]  /*0700*/  IMAD.WIDE R14, R15, 0x4, R10 ;  /* 0x000000040f0e7825 */ /* 0x000fc600078e020a */
[----:B------:R-:W2:Y:S04]  /*0710*/  LDG.E R19, desc[UR18][R10.64] ;  /* 0x000000120a137981 */ /* 0x000ea8000c1e1900 */
[----:B------:R-:W2:Y:S04]  /*0720*/  LDG.E R18, desc[UR18][R2.64+0x8] ;  /* 0x0000081202127981 */ /* 0x000ea8000c1e1900 */
[----:B------:R-:W5:Y:S04]  /*0730*/  LDG.E R20, desc[UR18][R2.64+0xc] ;  /* 0x00000c1202147981 */ /* 0x000f68000c1e1900 */
[----:B------:R-:W5:Y:S01]  /*0740*/  LDG.E R14, desc[UR18][R14.64] ;  /* 0x000000120e0e7981 */ /* 0x000f62000c1e1900 */
[----:B------:R-:W-:Y:S01]  /*0750*/  UIADD3 UR4, UPT, UPT, UR4, 0x4, URZ ;  /* 0x0000000404047890 */ /* 0x000fe2000fffe0ff */
[----:B----4-:R-:W-:-:S04]  /*0760*/  FFMA R5, R5, R6, R12 ;  /* 0x0000000605057223 */ /* 0x010fc8000000000c */
[----:B---3--:R-:W-:-:S04]  /*0770*/  FFMA R5, R16, R17, R5 ;  /* 0x0000001110057223 */ /* 0x008fc80000000005 */
[----:B--2---:R-:W-:-:S04]  /*0780*/  FFMA R5, R18, R19, R5 ;  /* 0x0000001312057223 */ /* 0x004fc80000000005 */
[----:B-----5:R-:W-:-:S07]  /*0790*/  FFMA R12, R20, R14, R5 ;  /* 0x0000000e140c7223 */ /* 0x020fce0000000005 */
.L_x_6:
[----:B------:R-:W-:Y:S05]  /*07a0*/  BRA.U !UP1, `(.L_x_5) ;  /* 0x0000000109a87547 */ /* 0x000fea000b800000 */
[----:B------:R-:W-:Y:S01]  /*07b0*/  UISETP.NE.AND UP0, UPT, UR5, 0x1, UPT ;  /* 0x000000010500788c */ /* 0x000fe2000bf05270 */
[----:B------:R-:W-:Y:S01]  /*07c0*/  MOV R7, UR4 ;  /* 0x0000000400077c02 */ /* 0x000fe20008000f00 */
[----:B------:R-:W-:Y:S02]  /*07d0*/  ULOP3.LUT UR5, UR20, 0x1, URZ, 0xc0, !UPT ;  /* 0x0000000114057892 */ /* 0x000fe4000f8ec0ff */
[----:B------:R-:W-:Y:S02]  /*07e0*/  MOV R15, UR20 ;  /* 0x00000014000f7c02 */ /* 0x000fe40008000f00 */
[----:B------:R-:W-:Y:S01]  /*07f0*/  UISETP.NE.U32.AND UP1, UPT, UR5, 0x1, UPT ;  /* 0x000000010500788c */ /* 0x000fe2000bf25070 */
[----:B------:R-:W-:-:S04]  /*0800*/  PLOP3.LUT P1, PT, PT, PT, UP0, 0x80, 0x8 ;  /* 0x000000000008781c */ /* 0x000fc80003f2f008 */
[----:B------:R-:W1:Y:S01]  /*0810*/  @UP0 LDCU.128 UR8, c[0x0][0x380] ;  /* 0x00007000ff0807ac */ /* 0x000e620008000c00 */
[----:B------:R-:W-:Y:S01]  /*0820*/  PLOP3.LUT P0, PT, PT, PT, UP1, 0x80, 0x8 ;  /* 0x000000000008781c */ /* 0x000fe20003f0f018 */
[----:B------:R-:W2:Y:S04]  /*0830*/  @UP0 LDCU.64 UR6, c[0x0][0x380] ;  /* 0x00007000ff0607ac */ /* 0x000ea80008000a00 */
[----:B------:R-:W3:Y:S03]  /*0840*/  @!UP1 LDCU.128 UR12, c[0x0][0x380] ;  /* 0x00007000ff0c97ac */ /* 0x000ee60008000c00 */
[C---:B------:R-:W-:Y:S02]  /*0850*/  @P1 IADD3 R3, PT, PT, R13.reuse, UR4, RZ ;  /* 0x000000040d031c10 */ /* 0x040fe4000fffe0ff */
[----:B------:R-:W-:Y:S01]  /*0860*/  @P1 IADD3 R6, P2, PT, R13, UR4, RZ ;  /* 0x000000040d061c10 */ /* 0x000fe2000ff5e0ff */
[----:B------:R-:W-:Y:S01]  /*0870*/  @UP0 UIADD3 UR4, UPT, UPT, UR4, 0x2, URZ ;  /* 0x0000000204040890 */ /* 0x000fe2000fffe0ff */
[----:B-1----:R-:W-:Y:S01]  /*0880*/  MOV R11, UR9 ;  /* 0x00000009000b7c02 */ /* 0x002fe20008000f00 */
[----:B------:R-:W-:Y:S01]  /*0890*/  IMAD.U32 R10, RZ, RZ, UR8 ;  /* 0x00000008ff0a7e24 */ /* 0x000fe2000f8e00ff */
[----:B------:R-:W-:-:S02]  /*08a0*/  MOV R4, UR10 ;  /* 0x0000000a00047c02 */ /* 0x000fc40008000f00 */
[----:B------:R-:W-:Y:S01]  /*08b0*/  MOV R5, UR11 ;  /* 0x0000000b00057c02 */ /* 0x000fe20008000f00 */
[----:B------:R-:W-:-:S04]  /*08c0*/  @P1 IMAD.WIDE.U32 R10, R3, 0x4, R10 ;  /* 0x00000004030a1825 */ /* 0x000fc800078e000a */
[----:B------:R-:W-:Y:S01]  /*08d0*/  @P1 IMAD R3, R7, UR20, R0 ;  /* 0x0000001407031c24 */ /* 0x000fe2000f8e0200 */
[----:B------:R-:W-:Y:S01]  /*08e0*/  @P1 IADD3.X R7, PT, PT, RZ, RZ, RZ, P2, !PT ;  /* 0x000000ffff071210 */ /* 0x000fe200017fe4ff */
[----:B------:R-:W-:Y:S01]  /*08f0*/  IMAD.U32 R19, RZ, RZ, UR4 ;  /* 0x00000004ff137e24 */ /* 0x000fe2000f8e00ff */
[C---:B--2---:R-:W-:Y:S01]  /*0900*/  @P1 LEA R2, P2, R6.reuse, UR6, 0x2 ;  /* 0x0000000606021c11 */ /* 0x044fe2000f8410ff */
[----:B------:R-:W-:Y:S01]  /*0910*/  @P1 IMAD.WIDE R4, R3, 0x4, R4 ;  /* 0x0000000403041825 */ /* 0x000fe200078e0204 */
[----:B------:R-:W-:Y:S01]  /*0920*/  @!P0 IADD3 R17, PT, PT, R13, UR4, RZ ;  /* 0x000000040d118c10 */ /* 0x000fe2000fffe0ff */
[----:B0-----:R-:W2:Y:S01]  /*0930*/  @P1 LDG.E R11, desc[UR18][R10.64] ;  /* 0x000000120a0b1981 */ /* 0x001ea2000c1e1900 */
[----:B------:R-:W-:Y:S01]  /*0940*/  @P1 LEA.HI.X R3, R6, UR7, R7, 0x2, P2 ;  /* 0x0000000706031c11 */ /* 0x000fe200090f1407 */
[----:B------:R-:W-:Y:S01]  /*0950*/  @!P0 IMAD R19, R19, UR20, R0 ;  /* 0x0000001413138c24 */ /* 0x000fe2000f8e0200 */
[----:B---3--:R-:W-:Y:S01]  /*0960*/  MOV R6, UR12 ;  /* 0x0000000c00067c02 */ /* 0x008fe20008000f00 */
[----:B------:R-:W-:Y:S01]  /*0970*/  @P1 IMAD.WIDE R14, R15, 0x4, R4 ;  /* 0x000000040f0e1825 */ /* 0x000fe200078e0204 */
[----:B------:R-:W-:Y:S01]  /*0980*/  MOV R7, UR13 ;  /* 0x0000000d00077c02 */ /* 0x000fe20008000f00 */
[----:B------:R-:W2:Y:S01]  /*0990*/  @P1 LDG.E R4, desc[UR18][R4.64] ;  /* 0x0000001204041981 */ /* 0x000ea2000c1e1900 */
[----:B------:R-:W-:-:S02]  /*09a0*/  MOV R8, UR14 ;  /* 0x0000000e00087c02 */ /* 0x000fc40008000f00 */
[----:B------:R-:W-:Y:S01]  /*09b0*/  MOV R9, UR15 ;  /* 0x0000000f00097c02 */ /* 0x000fe20008000f00 */
[----:B------:R-:W-:Y:S01]  /*09c0*/  @!P0 IMAD.WIDE.U32 R6, R17, 0x4, R6 ;  /* 0x0000000411068825 */ /* 0x000fe200078e0006 */
[----:B------:R-:W3:Y:S03]  /*09d0*/  @P1 LDG.E R14, desc[UR18][R14.64] ;  /* 0x000000120e0e1981 */ /* 0x000ee6000c1e1900 */
[----:B------:R-:W-:Y:S01]  /*09e0*/  @!P0 IMAD.WIDE R8, R19, 0x4, R8 ;  /* 0x0000000413088825 */ /* 0x000fe200078e0208 */
[----:B------:R-:W3:Y:S04]  /*09f0*/  @P1 LDG.E R2, desc[UR18][R2.64+0x4] ;  /* 0x0000041202021981 */ /* 0x000ee8000c1e1900 */
[----:B------:R-:W4:Y:S04]  /*0a00*/  @!P0 LDG.E R7, desc[UR18][R6.64] ;  /* 0x0000001206078981 */ /* 0x000f28000c1e1900 */
[----:B------:R-:W4:Y:S01]  /*0a10*/  @!P0 LDG.E R8, desc[UR18][R8.64] ;  /* 0x0000001208088981 */ /* 0x000f22000c1e1900 */
[----:B--2---:R-:W-:-:S04]  /*0a20*/  @P1 FFMA R11, R11, R4, R12 ;  /* 0x000000040b0b1223 */ /* 0x004fc8000000000c */
[----:B---3--:R-:W-:-:S04]  /*0a30*/  @P1 FFMA R12, R2, R14, R11 ;  /* 0x0000000e020c1223 */ /* 0x008fc8000000000b */
[----:B----4-:R-:W-:-:S07]  /*0a40*/  @!P0 FFMA R12, R7, R8, R12 ;  /* 0x00000008070c8223 */ /* 0x010fce000000000c */
.L_x_5:
[----:B------:R-:W1:Y:S01]  /*0a50*/  LDC.64 R2, c[0x0][0x390] ;  /* 0x0000e400ff027b82 */ /* 0x000e620000000a00 */
[----:B------:R-:W-:-:S05]  /*0a60*/  IADD3 R13, PT, PT, R0, R13, RZ ;  /* 0x0000000d000d7210 */ /* 0x000fca0007ffe0ff */
[----:B-1----:R-:W-:-:S05]  /*0a70*/  IMAD.WIDE R2, R13, 0x4, R2 ;  /* 0x000000040d027825 */ /* 0x002fca00078e0202 */
[----:B0-----:R-:W-:Y:S01]  /*0a80*/  STG.E desc[UR18][R2.64], R12 ;  /* 0x0000000c02007986 */ /* 0x001fe2000c101912 */
[----:B------:R-:W-:Y:S05]  /*0a90*/  EXIT ;  /* 0x000000000000794d */ /* 0x000fea0003800000 */
.L_x_7:
        /* <DEDUP_REMOVED lines=14> */
.L_x_9:


//--------------------- .nv.shared._Z29matrix_multiply_kernel_sharedPfS_S_i --------------------------
	.section	.nv.shared._Z29matrix_multiply_kernel_sharedPfS_S_i,"aw",@nobits
	.sectionflags	@""
	.align	4
.nv.shared._Z29matrix_multiply_kernel_sharedPfS_S_i:
	.zero		9216


//--------------------- .nv.shared.reserved.0     --------------------------
	.section	.nv.shared.reserved.0,"aw",@nobits
	.weak		__nv_reservedSMEM_offset_0_alias
	.size		__nv_reservedSMEM_offset_0_alias, 0, 64
	.other		__nv_reservedSMEM_offset_0_alias,@"STO_CUDA_RESERVED_SHARED STV_DEFAULT"
__nv_reservedSMEM_offset_0_alias:
	.zero		0
	.zero		64


//--------------------- .nv.constant0._Z29matrix_multiply_kernel_sharedPfS_S_i --------------------------
	.section	.nv.constant0._Z29matrix_multiply_kernel_sharedPfS_S_i,"a",@progbits
	.sectionflags	@""
	.align	4
.nv.constant0._Z29matrix_multiply_kernel_sharedPfS_S_i:
	.zero		924


//--------------------- .nv.constant0._Z28matrix_multiply_kernel_naivePfS_S_i --------------------------
	.section	.nv.constant0._Z28matrix_multiply_kernel_naivePfS_S_i,"a",@progbits
	.sectionflags	@""
	.align	4
.nv.constant0._Z28matrix_multiply_kernel_naivePfS_S_i:
	.zero		924


//--------------------- SYMBOLS --------------------------

	.type		.nv.reservedSmem.offset0,@object
	.size		.nv.reservedSmem.offset0,0x4
	.type		.nv.reservedSmem.cap,@object
	.size		.nv.reservedSmem.cap,0x4
